//
// Generated by NVIDIA NVVM Compiler
//
// Compiler Build ID: CL-36424714
// Cuda compilation tools, release 13.0, V13.0.88
// Based on NVVM 20.0.0
//

.version 9.0
.target sm_100
.address_size 64

	// .globl	_Z18convolution_kernelv

.visible .entry _Z18convolution_kernelv()
{


	ret;

}


// ===== COMPILED SASS (sm_100) =====

	.target	sm_100

	.elftype	@"ET_EXEC"


//--------------------- .note.nv.tkinfo           --------------------------
	.section	.note.nv.tkinfo,"",@"SHT_NOTE"
	.sectionflags	@"SHF_NOTE_NV_TKINFO"
	.tkinfo
        /*0018*/ 	.word	0x00000002
        /*0030*/ 	.string	""
        /*0030*/ 	.string	"ptxas"
        /*0030*/ 	.string	"Cuda compilation tools, release 13.0, V13.0.88"
        /*0030*/ 	.string	"Build cuda_13.0.r13.0/compiler.36424714_0"
        /*0030*/ 	.string	"-arch sm_100 -m 64 "



//--------------------- .note.nv.cuinfo           --------------------------
	.section	.note.nv.cuinfo,"",@"SHT_NOTE"
	.sectionflags	@"SHF_NOTE_NV_CUINFO"
        /*0018*/ 	.short	0x0002
        /*001a*/ 	.short	0x0064
        /*001c*/ 	.short	0x0082
	.zero		2


//--------------------- .nv.info                  --------------------------
	.section	.nv.info,"",@"SHT_CUDA_INFO"
	.align	4


	//----- nvinfo : EIATTR_REGCOUNT
	.align		4
        /*0000*/ 	.byte	0x04, 0x2f
        /*0002*/ 	.short	(.L_1 - .L_0)
	.align		4
.L_0:
        /*0004*/ 	.word	index@(_Z18convolution_kernelv)
        /*0008*/ 	.word	0x00000004


	//----- nvinfo : EIATTR_FRAME_SIZE
	.align		4
.L_1:
        /*000c*/ 	.byte	0x04, 0x11
        /*000e*/ 	.short	(.L_3 - .L_2)
	.align		4
.L_2:
        /*0010*/ 	.word	index@(_Z18convolution_kernelv)
        /*0014*/ 	.word	0x00000000


	//----- nvinfo : EIATTR_MIN_STACK_SIZE
	.align		4
.L_3:
        /*0018*/ 	.byte	0x04, 0x12
        /*001a*/ 	.short	(.L_5 - .L_4)
	.align		4
.L_4:
        /*001c*/ 	.word	index@(_Z18convolution_kernelv)
        /*0020*/ 	.word	0x00000000
.L_5:


//--------------------- .nv.compat                --------------------------
	.section	.nv.compat,"",@"SHT_CUDA_COMPAT_INFO"
	.align	4
        /*0000*/ 	.byte	0x02, 0x09, 0x00, 0x00, 0x02, 0x02, 0x01, 0x00, 0x02, 0x05, 0x05, 0x00, 0x03, 0x07, 0x01, 0x01
        /*0010*/ 	.byte	0x02, 0x03, 0x00, 0x00, 0x02, 0x06, 0x01, 0x00, 0x04, 0x0b, 0x08, 0x00, 0x09, 0x00, 0x00, 0x00
        /*0020*/ 	.byte	0x00, 0x00, 0x00, 0x00


//--------------------- .nv.info._Z18convolution_kernelv --------------------------
	.section	.nv.info._Z18convolution_kernelv,"",@"SHT_CUDA_INFO"
	.sectionflags	@""
	.align	4


	//----- nvinfo : EIATTR_CUDA_API_VERSION
	.align		4
        /*0000*/ 	.byte	0x04, 0x37
        /*0002*/ 	.short	(.L_7 - .L_6)
.L_6:
        /*0004*/ 	.word	0x00000082


	//----- nvinfo : EIATTR_SPARSE_MMA_MASK
	.align		4
.L_7:
        /*0008*/ 	.byte	0x03, 0x50
        /*000a*/ 	.short	0x0000


	//----- nvinfo : EIATTR_MAXREG_COUNT
	.align		4
        /*000c*/ 	.byte	0x03, 0x1b
        /*000e*/ 	.short	0x00ff


	//----- nvinfo : EIATTR_MERCURY_ISA_VERSION
	.align		4
        /*0010*/ 	.byte	0x03, 0x5f
        /*0012*/ 	.short	0x0101


	//----- nvinfo : EIATTR_VRC_CTA_INIT_COUNT
	.align		4
        /*0014*/ 	.byte	0x02, 0x4a
	.zero		1
	.zero		1


	//----- nvinfo : EIATTR_EXIT_INSTR_OFFSETS
	.align		4
        /*0018*/ 	.byte	0x04, 0x1c
        /*001a*/ 	.short	(.L_9 - .L_8)


	//   ....[0]....
.L_8:
        /*001c*/ 	.word	0x00000010


	//----- nvinfo : EIATTR_SW_WAR
	.align		4
.L_9:
        /*0020*/ 	.byte	0x04, 0x36
        /*0022*/ 	.short	(.L_11 - .L_10)
.L_10:
        /*0024*/ 	.word	0x00000008
.L_11:


//--------------------- .nv.callgraph             --------------------------
	.section	.nv.callgraph,"",@"SHT_CUDA_CALLGRAPH"
	.align	4
	.sectionentsize	8
	.align		4
        /*0000*/ 	.word	0x00000000
	.align		4
        /*0004*/ 	.word	0xffffffff
	.align		4
        /*0008*/ 	.word	0x00000000
	.align		4
        /*000c*/ 	.word	0xfffffffe
	.align		4
        /*0010*/ 	.word	0x00000000
	.align		4
        /*0014*/ 	.word	0xfffffffd
	.align		4
        /*0018*/ 	.word	0x00000000
	.align		4
        /*001c*/ 	.word	0xfffffffc


//--------------------- .text._Z18convolution_kernelv --------------------------
	.section	.text._Z18convolution_kernelv,"ax",@progbits
	.align	128
        .global         _Z18convolution_kernelv
        .type           _Z18convolution_kernelv,@function
        .size           _Z18convolution_kernelv,(.L_x_1 - _Z18convolution_kernelv)
        .other          _Z18convolution_kernelv,@"STO_CUDA_ENTRY STV_DEFAULT"
_Z18convolution_kernelv:
.text._Z18convolution_kernelv:
[----:B------:R-:W-:Y:S01]  /*0000*/  LDC R1, c[0x0][0x37c] ;  /* 0x0000df00ff017b82 */ /* 0x000fe20000000800 */
[----:B------:R-:W-:Y:S05]  /*0010*/  EXIT ;  /* 0x000000000000794d */ /* 0x000fea0003800000 */
.L_x_0:
[----:B------:R-:W-:-:S00]  /*0020*/  BRA `(.L_x_0) ;  /* 0xfffffffc00fc7947 */ /* 0x000fc0000383ffff */
[----:B------:R-:W-:-:S00]  /*0030*/  NOP ;  /* 0x0000000000007918 */ /* 0x000fc00000000000 */
        /* <DEDUP_REMOVED lines=12> */
.L_x_1:


//--------------------- .nv.shared.reserved.0     --------------------------
	.section	.nv.shared.reserved.0,"aw",@nobits
	.weak		__nv_reservedSMEM_offset_0_alias
	.size		__nv_reservedSMEM_offset_0_alias, 0, 64
	.other		__nv_reservedSMEM_offset_0_alias,@"STO_CUDA_RESERVED_SHARED STV_DEFAULT"
__nv_reservedSMEM_offset_0_alias:
	.zero		0
	.zero		64


//--------------------- .nv.constant0._Z18convolution_kernelv --------------------------
	.section	.nv.constant0._Z18convolution_kernelv,"a",@progbits
	.sectionflags	@""
	.align	4
.nv.constant0._Z18convolution_kernelv:
	.zero		896


//--------------------- SYMBOLS --------------------------

	.type		.nv.reservedSmem.offset0,@object
	.size		.nv.reservedSmem.offset0,0x4
